	.headerflags	@"EF_CUDA_TEXMODE_UNIFIED EF_CUDA_64BIT_ADDRESS EF_CUDA_ACCELERATORS EF_CUDA_SM90 EF_CUDA_VIRTUAL_SM(EF_CUDA_SM90)"
	.elftype	@"ET_EXEC"


//--------------------- .nv.info                  --------------------------
	.section	.nv.info,"",@"SHT_CUDA_INFO"
	.align	4


	//----- nvinfo : EIATTR_REGCOUNT
	.align		4
        /*0000*/ 	.byte	0x04, 0x2f
        /*0002*/ 	.short	(.L_1 - .L_0)
	.align		4
.L_0:
        /*0004*/ 	.word	index@(triton_poi_fused_cat_13)
        /*0008*/ 	.word	0x00000013


	//----- nvinfo : EIATTR_MIN_STACK_SIZE
	.align		4
.L_1:
        /*000c*/ 	.byte	0x04, 0x12
        /*000e*/ 	.short	(.L_3 - .L_2)
	.align		4
.L_2:
        /*0010*/ 	.word	index@(triton_poi_fused_cat_13)
        /*0014*/ 	.word	0x00000000


	//----- nvinfo : EIATTR_FRAME_SIZE
	.align		4
.L_3:
        /*0018*/ 	.byte	0x04, 0x11
        /*001a*/ 	.short	(.L_5 - .L_4)
	.align		4
.L_4:
        /*001c*/ 	.word	index@(triton_poi_fused_cat_13)
        /*0020*/ 	.word	0x00000000


	//----- nvinfo : EIATTR_MIN_STACK_SIZE
	.align		4
.L_5:
        /*0024*/ 	.byte	0x04, 0x12
        /*0026*/ 	.short	(.L_7 - .L_6)
	.align		4
.L_6:
        /*0028*/ 	.word	index@(triton_poi_fused_cat_13)
        /*002c*/ 	.word	0x00000000
.L_7:


//--------------------- .nv.info.triton_poi_fused_cat_13 --------------------------
	.section	.nv.info.triton_poi_fused_cat_13,"",@"SHT_CUDA_INFO"
	.sectionflags	@""
	.align	4


	//----- nvinfo : EIATTR_CUDA_API_VERSION
	.align		4
        /*0000*/ 	.byte	0x04, 0x37
        /*0002*/ 	.short	(.L_9 - .L_8)
.L_8:
        /*0004*/ 	.word	0x0000007c


	//----- nvinfo : EIATTR_KPARAM_INFO
	.align		4
.L_9:
        /*0008*/ 	.byte	0x04, 0x17
        /*000a*/ 	.short	(.L_11 - .L_10)
.L_10:
        /*000c*/ 	.word	0x00000000
        /*0010*/ 	.short	0x0004
        /*0012*/ 	.short	0x0020
        /*0014*/ 	.byte	0x00, 0xf0, 0x11, 0x00


	//----- nvinfo : EIATTR_KPARAM_INFO
	.align		4
.L_11:
        /*0018*/ 	.byte	0x04, 0x17
        /*001a*/ 	.short	(.L_13 - .L_12)
.L_12:
        /*001c*/ 	.word	0x00000000
        /*0020*/ 	.short	0x0003
        /*0022*/ 	.short	0x0018
        /*0024*/ 	.byte	0x00, 0xf4, 0x21, 0x00


	//----- nvinfo : EIATTR_KPARAM_INFO
	.align		4
.L_13:
        /*0028*/ 	.byte	0x04, 0x17
        /*002a*/ 	.short	(.L_15 - .L_14)
.L_14:
        /*002c*/ 	.word	0x00000000
        /*0030*/ 	.short	0x0002
        /*0032*/ 	.short	0x0010
        /*0034*/ 	.byte	0x00, 0xf4, 0x21, 0x00


	//----- nvinfo : EIATTR_KPARAM_INFO
	.align		4
.L_15:
        /*0038*/ 	.byte	0x04, 0x17
        /*003a*/ 	.short	(.L_17 - .L_16)
.L_16:
        /*003c*/ 	.word	0x00000000
        /*0040*/ 	.short	0x0001
        /*0042*/ 	.short	0x0008
        /*0044*/ 	.byte	0x00, 0xf4, 0x21, 0x00


	//----- nvinfo : EIATTR_KPARAM_INFO
	.align		4
.L_17:
        /*0048*/ 	.byte	0x04, 0x17
        /*004a*/ 	.short	(.L_19 - .L_18)
.L_18:
        /*004c*/ 	.word	0x00000000
        /*0050*/ 	.short	0x0000
        /*0052*/ 	.short	0x0000
        /*0054*/ 	.byte	0x00, 0xf4, 0x21, 0x00


	//----- nvinfo : EIATTR_SPARSE_MMA_MASK
	.align		4
.L_19:
        /*0058*/ 	.byte	0x03, 0x50
        /*005a*/ 	.short	0x0000


	//----- nvinfo : EIATTR_MAXREG_COUNT
	.align		4
        /*005c*/ 	.byte	0x03, 0x1b
        /*005e*/ 	.short	0x00ff


	//----- nvinfo : EIATTR_EXIT_INSTR_OFFSETS
	.align		4
        /*0060*/ 	.byte	0x04, 0x1c
        /*0062*/ 	.short	(.L_21 - .L_20)


	//   ....[0]....
.L_20:
        /*0064*/ 	.word	0x00000350


	//----- nvinfo : EIATTR_REQNTID
	.align		4
.L_21:
        /*0068*/ 	.byte	0x04, 0x10
        /*006a*/ 	.short	(.L_23 - .L_22)
.L_22:
        /*006c*/ 	.word	0x00000100
        /*0070*/ 	.word	0x00000001
        /*0074*/ 	.word	0x00000001


	//----- nvinfo : EIATTR_CBANK_PARAM_SIZE
	.align		4
.L_23:
        /*0078*/ 	.byte	0x03, 0x19
        /*007a*/ 	.short	0x0024


	//----- nvinfo : EIATTR_PARAM_CBANK
	.align		4
        /*007c*/ 	.byte	0x04, 0x0a
        /*007e*/ 	.short	(.L_25 - .L_24)
	.align		4
.L_24:
        /*0080*/ 	.word	index@(.nv.constant0.triton_poi_fused_cat_13)
        /*0084*/ 	.short	0x0210
        /*0086*/ 	.short	0x0024


	//----- nvinfo : EIATTR_SW_WAR
	.align		4
.L_25:
        /*0088*/ 	.byte	0x04, 0x36
        /*008a*/ 	.short	(.L_27 - .L_26)
.L_26:
        /*008c*/ 	.word	0x00000008
.L_27:


//--------------------- .nv.callgraph             --------------------------
	.section	.nv.callgraph,"",@"SHT_CUDA_CALLGRAPH"
	.align	4
	.sectionentsize	8
	.align		4
        /*0000*/ 	.word	0x00000000
	.align		4
        /*0004*/ 	.word	0xffffffff
	.align		4
        /*0008*/ 	.word	0x00000000
	.align		4
        /*000c*/ 	.word	0xfffffffe
	.align		4
        /*0010*/ 	.word	0x00000000
	.align		4
        /*0014*/ 	.word	0xfffffffd
	.align		4
        /*0018*/ 	.word	0x00000000
	.align		4
        /*001c*/ 	.word	0xfffffffc


//--------------------- .text.triton_poi_fused_cat_13 --------------------------
	.section	.text.triton_poi_fused_cat_13,"ax",@progbits
	.align	128
        .global         triton_poi_fused_cat_13
        .type           triton_poi_fused_cat_13,@function
        .size           triton_poi_fused_cat_13,(.L_x_1 - triton_poi_fused_cat_13)
        .other          triton_poi_fused_cat_13,@"STO_CUDA_ENTRY STV_DEFAULT"
triton_poi_fused_cat_13:
.text.triton_poi_fused_cat_13:
[----:B------:R-:W-:Y:S01]  /*0000*/  LDC R1, c[0x0][0x28] ;  /* 0x00000a00ff017b82 */ /* 0x000fe20000000800 */
[----:B------:R-:W1:Y:S07]  /*0010*/  S2R R0, SR_TID.X ;  /* 0x0000000000007919 */ /* 0x000e6e0000002100 */
[----:B------:R-:W2:Y:S01]  /*0020*/  LDC.64 R4, c[0x0][0x218] ;  /* 0x00008600ff047b82 */ /* 0x000ea20000000a00 */
[----:B------:R-:W-:Y:S01]  /*0030*/  ULDC.64 UR6, c[0x0][0x220] ;  /* 0x0000880000067ab9 */ /* 0x000fe20000000a00 */
[----:B------:R-:W-:Y:S01]  /*0040*/  ULDC.64 UR4, c[0x0][0x208] ;  /* 0x0000820000047ab9 */ /* 0x000fe20000000a00 */
[----:B------:R-:W3:Y:S01]  /*0050*/  S2R R3, SR_CTAID.X ;  /* 0x0000000000037919 */ /* 0x000ee20000002500 */
[----:B-1----:R-:W-:-:S05]  /*0060*/  IMAD.SHL.U32 R0, R0, 0x2, RZ ;  /* 0x0000000200007824 */ /* 0x002fca00078e00ff */
[----:B------:R-:W-:-:S05]  /*0070*/  LOP3.LUT R0, R0, 0x1fe, RZ, 0xc0, !PT ;  /* 0x000001fe00007812 */ /* 0x000fca00078ec0ff */
[----:B---3--:R-:W-:Y:S02]  /*0080*/  IMAD R0, R3, 0x200, R0 ;  /* 0x0000020003007824 */ /* 0x008fe400078e0200 */
[----:B------:R-:W1:Y:S03]  /*0090*/  LDC.64 R2, c[0x0][0x210] ;  /* 0x00008400ff027b82 */ /* 0x000e660000000a00 */
[----:B------:R-:W-:-:S04]  /*00a0*/  SHF.R.S32.HI R7, RZ, 0x1f, R0 ;  /* 0x0000001fff077819 */ /* 0x000fc80000011400 */
[CC--:B------:R-:W-:Y:S02]  /*00b0*/  LEA.HI R6, R7.reuse, R0.reuse, RZ, 0xa ;  /* 0x0000000007067211 */ /* 0x0c0fe400078f50ff */
[----:B------:R-:W-:Y:S02]  /*00c0*/  LEA.HI R10, R7, R0, RZ, 0x10 ;  /* 0x00000000070a7211 */ /* 0x000fe400078f80ff */
[----:B------:R-:W-:Y:S02]  /*00d0*/  SHF.R.S32.HI R8, RZ, 0xa, R6 ;  /* 0x0000000aff087819 */ /* 0x000fe40000011406 */
[----:B------:R-:W-:Y:S02]  /*00e0*/  LOP3.LUT R7, R6, 0xfffffc00, RZ, 0xc0, !PT ;  /* 0xfffffc0006077812 */ /* 0x000fe400078ec0ff */
[----:B------:R-:W-:Y:S02]  /*00f0*/  LEA.HI R9, R8, R8, RZ, 0x6 ;  /* 0x0000000808097211 */ /* 0x000fe400078f30ff */
[----:B------:R-:W-:Y:S01]  /*0100*/  SHF.R.S32.HI R11, RZ, 0x10, R10 ;  /* 0x00000010ff0b7819 */ /* 0x000fe2000001140a */
[----:B------:R-:W-:Y:S01]  /*0110*/  IMAD.IADD R7, R0, 0x1, -R7 ;  /* 0x0000000100077824 */ /* 0x000fe200078e0a07 */
[----:B------:R-:W-:-:S03]  /*0120*/  LOP3.LUT R9, R9, 0xffffffc0, RZ, 0xc0, !PT ;  /* 0xffffffc009097812 */ /* 0x000fc600078ec0ff */
[----:B------:R-:W-:Y:S01]  /*0130*/  IMAD.SHL.U32 R6, R11, 0x8000, RZ ;  /* 0x000080000b067824 */ /* 0x000fe200078e00ff */
[----:B------:R-:W-:Y:S01]  /*0140*/  LOP3.LUT R11, R10, 0xffff0000, RZ, 0xc0, !PT ;  /* 0xffff00000a0b7812 */ /* 0x000fe200078ec0ff */
[----:B------:R-:W-:Y:S01]  /*0150*/  IMAD.IADD R9, R8, 0x1, -R9 ;  /* 0x0000000108097824 */ /* 0x000fe200078e0a09 */
[----:B------:R-:W-:Y:S02]  /*0160*/  SHF.R.S32.HI R10, RZ, 0x1f, R7 ;  /* 0x0000001fff0a7819 */ /* 0x000fe40000011407 */
[----:B------:R-:W-:Y:S01]  /*0170*/  SHF.R.S32.HI R13, RZ, 0x1f, R6 ;  /* 0x0000001fff0d7819 */ /* 0x000fe20000011406 */
[C---:B------:R-:W-:Y:S01]  /*0180*/  IMAD.SHL.U32 R8, R9.reuse, 0x400, RZ ;  /* 0x0000040009087824 */ /* 0x040fe200078e00ff */
[C---:B------:R-:W-:Y:S01]  /*0190*/  ISETP.GE.AND P0, PT, R9.reuse, 0x20, PT ;  /* 0x000000200900780c */ /* 0x040fe20003f06270 */
[----:B--2---:R-:W-:Y:S01]  /*01a0*/  IMAD.WIDE R4, R9, 0x4, R4 ;  /* 0x0000000409047825 */ /* 0x004fe200078e0204 */
[----:B------:R-:W-:Y:S02]  /*01b0*/  IADD3 R11, R6, R0, -R11 ;  /* 0x00000000060b7210 */ /* 0x000fe40007ffe80b */
[----:B------:R-:W-:-:S02]  /*01c0*/  IADD3 R7, P1, P2, R8, R7, R6 ;  /* 0x0000000708077210 */ /* 0x000fc40007a3e006 */
[----:B------:R-:W-:Y:S01]  /*01d0*/  SHF.R.S32.HI R8, RZ, 0x1f, R8 ;  /* 0x0000001fff087819 */ /* 0x000fe20000011408 */
[----:B-1----:R-:W-:-:S03]  /*01e0*/  IMAD.WIDE R2, R11, 0x4, R2 ;  /* 0x000000040b027825 */ /* 0x002fc600078e0202 */
[----:B------:R-:W-:Y:S02]  /*01f0*/  IADD3.X R8, R8, R10, R13, P1, P2 ;  /* 0x0000000a08087210 */ /* 0x000fe40000fe440d */
[----:B------:R-:W-:Y:S02]  /*0200*/  CS2R R10, SRZ ;  /* 0x00000000000a7805 */ /* 0x000fe4000001ff00 */
[----:B------:R-:W-:Y:S02]  /*0210*/  ISETP.GT.AND P1, PT, R9, 0x1f, PT ;  /* 0x0000001f0900780c */ /* 0x000fe40003f24270 */
[----:B------:R-:W-:Y:S02]  /*0220*/  CS2R R12, SRZ ;  /* 0x00000000000c7805 */ /* 0x000fe4000001ff00 */
[C---:B------:R-:W-:Y:S02]  /*0230*/  LEA R6, P2, R7.reuse, UR6, 0x2 ;  /* 0x0000000607067c11 */ /* 0x040fe4000f8410ff */
[----:B------:R-:W-:Y:S01]  /*0240*/  CS2R R14, SRZ ;  /* 0x00000000000e7805 */ /* 0x000fe2000001ff00 */
[----:B------:R-:W2:Y:S01]  /*0250*/  @!P0 LDG.E.64 R10, desc[UR4][R2.64] ;  /* 0x00000004020a8981 */ /* 0x000ea2000c1e1b00 */
[----:B------:R-:W-:-:S02]  /*0260*/  LEA.HI.X R7, R7, UR7, R8, 0x2, P2 ;  /* 0x0000000707077c11 */ /* 0x000fc400090f1408 */
[----:B------:R-:W1:Y:S01]  /*0270*/  LDC.64 R8, c[0x0][0x228] ;  /* 0x00008a00ff087b82 */ /* 0x000e620000000a00 */
[----:B------:R-:W3:Y:S04]  /*0280*/  @!P0 LDG.E.EL R12, desc[UR4][R4.64] ;  /* 0x00000004040c8981 */ /* 0x000ee8000c2e1900 */
[----:B------:R-:W4:Y:S04]  /*0290*/  @!P0 LDG.E.EL R13, desc[UR4][R4.64] ;  /* 0x00000004040d8981 */ /* 0x000f28000c2e1900 */
[----:B------:R-:W5:Y:S01]  /*02a0*/  @P1 LDG.E.64 R14, desc[UR4][R6.64+-0x20000] ;  /* 0xfe000004060e1981 */ /* 0x000f62000c1e1b00 */
[----:B--2---:R-:W-:-:S02]  /*02b0*/  SEL R10, R10, RZ, !P0 ;  /* 0x000000ff0a0a7207 */ /* 0x004fc40004000000 */
[----:B------:R-:W-:Y:S02]  /*02c0*/  SEL R16, R11, RZ, !P0 ;  /* 0x000000ff0b107207 */ /* 0x000fe40004000000 */
[----:B---3--:R-:W-:Y:S02]  /*02d0*/  SEL R3, R12, RZ, !P0 ;  /* 0x000000ff0c037207 */ /* 0x008fe40004000000 */
[----:B----4-:R-:W-:-:S03]  /*02e0*/  SEL R13, R13, RZ, !P0 ;  /* 0x000000ff0d0d7207 */ /* 0x010fc60004000000 */
[----:B------:R-:W-:Y:S01]  /*02f0*/  FADD R12, R10, R3 ;  /* 0x000000030a0c7221 */ /* 0x000fe20000000000 */
[----:B-1----:R-:W-:Y:S01]  /*0300*/  IMAD.WIDE R2, R0, 0x4, R8 ;  /* 0x0000000400027825 */ /* 0x002fe200078e0208 */
[----:B-----5:R-:W-:-:S03]  /*0310*/  @P0 SEL R12, R14, RZ, P1 ;  /* 0x000000ff0e0c0207 */ /* 0x020fc60000800000 */
[----:B------:R-:W-:Y:S01]  /*0320*/  FADD R13, R16, R13 ;  /* 0x0000000d100d7221 */ /* 0x000fe20000000000 */
[----:B------:R-:W-:-:S05]  /*0330*/  @P0 SEL R13, R15, RZ, P1 ;  /* 0x000000ff0f0d0207 */ /* 0x000fca0000800000 */
[----:B------:R-:W-:Y:S01]  /*0340*/  STG.E.64 desc[UR4][R2.64], R12 ;  /* 0x0000000c02007986 */ /* 0x000fe2000c101b04 */
[----:B------:R-:W-:Y:S05]  /*0350*/  EXIT ;  /* 0x000000000000794d */ /* 0x000fea0003800000 */
.L_x_0:
[----:B------:R-:W-:-:S00]  /*0360*/  BRA `(.L_x_0) ;  /* 0xfffffffc00fc7947 */ /* 0x000fc0000383ffff */
[----:B------:R-:W-:-:S00]  /*0370*/  NOP ;  /* 0x0000000000007918 */ /* 0x000fc00000000000 */
        /* <DEDUP_REMOVED lines=8> */
.L_x_1:


//--------------------- .nv.constant0.triton_poi_fused_cat_13 --------------------------
	.section	.nv.constant0.triton_poi_fused_cat_13,"a",@progbits
	.sectionflags	@""
	.align	4
.nv.constant0.triton_poi_fused_cat_13:
	.zero		564
